//
// Generated by NVIDIA NVVM Compiler
//
// Compiler Build ID: CL-36424714
// Cuda compilation tools, release 13.0, V13.0.88
// Based on NVVM 20.0.0
//

.version 9.0
.target sm_100
.address_size 64

	// .globl	_Z15MMMulDevPartialPfS_S_S_jjj
// _ZZ15MMMulDevPartialPfS_S_S_jjjE8shared_w has been demoted
// _ZZ15MMMulDevPartialPfS_S_S_jjjE10shared_h2h has been demoted

.visible .entry _Z15MMMulDevPartialPfS_S_S_jjj(
	.param .u64 .ptr .align 1 _Z15MMMulDevPartialPfS_S_S_jjj_param_0,
	.param .u64 .ptr .align 1 _Z15MMMulDevPartialPfS_S_S_jjj_param_1,
	.param .u64 .ptr .align 1 _Z15MMMulDevPartialPfS_S_S_jjj_param_2,
	.param .u64 .ptr .align 1 _Z15MMMulDevPartialPfS_S_S_jjj_param_3,
	.param .u32 _Z15MMMulDevPartialPfS_S_S_jjj_param_4,
	.param .u32 _Z15MMMulDevPartialPfS_S_S_jjj_param_5,
	.param .u32 _Z15MMMulDevPartialPfS_S_S_jjj_param_6
)
{
	.reg .pred 	%p<19>;
	.reg .b32 	%r<90>;
	.reg .b32 	%f<142>;
	.reg .b64 	%rd<21>;
	.reg .b64 	%fd<4>;
	// demoted variable
	.shared .align 4 .b8 _ZZ15MMMulDevPartialPfS_S_S_jjjE8shared_w[4096];
	// demoted variable
	.shared .align 4 .b8 _ZZ15MMMulDevPartialPfS_S_S_jjjE10shared_h2h[4096];
	ld.param.u32 	%r46, [_Z15MMMulDevPartialPfS_S_S_jjj_param_4];
	ld.param.u32 	%r47, [_Z15MMMulDevPartialPfS_S_S_jjj_param_5];
	ld.param.u32 	%r48, [_Z15MMMulDevPartialPfS_S_S_jjj_param_6];
	mov.u32 	%r49, %ctaid.y;
	mov.u32 	%r1, %ntid.x;
	mul.lo.s32 	%r2, %r49, %r1;
	setp.ge.u32 	%p1, %r2, %r48;
	@%p1 bra 	$L__BB0_24;
	mov.u32 	%r3, %tid.x;
	mov.u32 	%r4, %tid.y;
	mov.u32 	%r50, %ctaid.x;
	mul.lo.s32 	%r82, %r50, %r1;
	add.s32 	%r6, %r82, %r3;
	add.s32 	%r7, %r2, %r4;
	mul.lo.s32 	%r8, %r46, %r2;
	add.s32 	%r51, %r46, %r8;
	add.s32 	%r9, %r51, -1;
	setp.gt.s32 	%p2, %r8, %r9;
	mov.f32 	%f140, 0f00000000;
	@%p2 bra 	$L__BB0_22;
	mad.lo.s32 	%r10, %r47, %r4, %r3;
	mad.lo.s32 	%r11, %r46, %r4, %r3;
	mul.lo.s32 	%r12, %r48, %r46;
	shl.b32 	%r53, %r4, 7;
	mov.u32 	%r54, _ZZ15MMMulDevPartialPfS_S_S_jjjE10shared_h2h;
	add.s32 	%r13, %r54, %r53;
	shl.b32 	%r55, %r3, 2;
	add.s32 	%r14, %r13, %r55;
	mul.lo.s32 	%r15, %r47, %r46;
	mov.u32 	%r56, _ZZ15MMMulDevPartialPfS_S_S_jjjE8shared_w;
	add.s32 	%r17, %r56, %r55;
	add.s32 	%r16, %r17, %r53;
	add.s32 	%r18, %r13, 32;
	add.s32 	%r19, %r17, 1024;
	mul.lo.s32 	%r20, %r47, %r1;
	mov.f32 	%f140, 0f00000000;
	mov.b32 	%r83, 0;
	mov.u32 	%r81, %r46;
$L__BB0_3:
	mov.u32 	%r23, %r83;
	add.s32 	%r57, %r23, %r8;
	min.s32 	%r24, %r1, %r81;
	max.s32 	%r25, %r24, 1;
	add.s32 	%r83, %r23, %r1;
	add.s32 	%r27, %r11, %r57;
	setp.ge.u32 	%p3, %r27, %r12;
	mov.f32 	%f131, 0f00000000;
	@%p3 bra 	$L__BB0_5;
	ld.param.u64 	%rd17, [_Z15MMMulDevPartialPfS_S_S_jjj_param_0];
	cvta.to.global.u64 	%rd5, %rd17;
	mul.wide.s32 	%rd6, %r27, 4;
	add.s64 	%rd7, %rd5, %rd6;
	ld.global.f32 	%f131, [%rd7];
$L__BB0_5:
	st.shared.f32 	[%r14], %f131;
	add.s32 	%r58, %r10, %r82;
	setp.ge.u32 	%p4, %r58, %r15;
	mov.f32 	%f132, 0f00000000;
	@%p4 bra 	$L__BB0_7;
	ld.param.u64 	%rd18, [_Z15MMMulDevPartialPfS_S_S_jjj_param_1];
	cvta.to.global.u64 	%rd8, %rd18;
	mul.wide.s32 	%rd9, %r58, 4;
	add.s64 	%rd10, %rd8, %rd9;
	ld.global.f32 	%f132, [%rd10];
$L__BB0_7:
	st.shared.f32 	[%r16], %f132;
	bar.sync 	0;
	sub.s32 	%r60, %r46, %r23;
	setp.lt.s32 	%p5, %r60, 1;
	@%p5 bra 	$L__BB0_21;
	setp.lt.s32 	%p6, %r24, 16;
	mov.b32 	%r88, 0;
	@%p6 bra 	$L__BB0_11;
	and.b32  	%r88, %r25, 2147483632;
	neg.s32 	%r86, %r88;
	mov.u32 	%r84, %r19;
	mov.u32 	%r85, %r18;
$L__BB0_10:
	.pragma "nounroll";
	ld.shared.f32 	%f26, [%r85+-32];
	ld.shared.f32 	%f27, [%r84+-1024];
	fma.rn.f32 	%f28, %f26, %f27, %f140;
	ld.shared.f32 	%f29, [%r85+-28];
	ld.shared.f32 	%f30, [%r84+-896];
	fma.rn.f32 	%f31, %f29, %f30, %f28;
	ld.shared.f32 	%f32, [%r85+-24];
	ld.shared.f32 	%f33, [%r84+-768];
	fma.rn.f32 	%f34, %f32, %f33, %f31;
	ld.shared.f32 	%f35, [%r85+-20];
	ld.shared.f32 	%f36, [%r84+-640];
	fma.rn.f32 	%f37, %f35, %f36, %f34;
	ld.shared.f32 	%f38, [%r85+-16];
	ld.shared.f32 	%f39, [%r84+-512];
	fma.rn.f32 	%f40, %f38, %f39, %f37;
	ld.shared.f32 	%f41, [%r85+-12];
	ld.shared.f32 	%f42, [%r84+-384];
	fma.rn.f32 	%f43, %f41, %f42, %f40;
	ld.shared.f32 	%f44, [%r85+-8];
	ld.shared.f32 	%f45, [%r84+-256];
	fma.rn.f32 	%f46, %f44, %f45, %f43;
	ld.shared.f32 	%f47, [%r85+-4];
	ld.shared.f32 	%f48, [%r84+-128];
	fma.rn.f32 	%f49, %f47, %f48, %f46;
	ld.shared.f32 	%f50, [%r85];
	ld.shared.f32 	%f51, [%r84];
	fma.rn.f32 	%f52, %f50, %f51, %f49;
	ld.shared.f32 	%f53, [%r85+4];
	ld.shared.f32 	%f54, [%r84+128];
	fma.rn.f32 	%f55, %f53, %f54, %f52;
	ld.shared.f32 	%f56, [%r85+8];
	ld.shared.f32 	%f57, [%r84+256];
	fma.rn.f32 	%f58, %f56, %f57, %f55;
	ld.shared.f32 	%f59, [%r85+12];
	ld.shared.f32 	%f60, [%r84+384];
	fma.rn.f32 	%f61, %f59, %f60, %f58;
	ld.shared.f32 	%f62, [%r85+16];
	ld.shared.f32 	%f63, [%r84+512];
	fma.rn.f32 	%f64, %f62, %f63, %f61;
	ld.shared.f32 	%f65, [%r85+20];
	ld.shared.f32 	%f66, [%r84+640];
	fma.rn.f32 	%f67, %f65, %f66, %f64;
	ld.shared.f32 	%f68, [%r85+24];
	ld.shared.f32 	%f69, [%r84+768];
	fma.rn.f32 	%f70, %f68, %f69, %f67;
	ld.shared.f32 	%f71, [%r85+28];
	ld.shared.f32 	%f72, [%r84+896];
	fma.rn.f32 	%f140, %f71, %f72, %f70;
	add.s32 	%r86, %r86, 16;
	add.s32 	%r85, %r85, 64;
	add.s32 	%r84, %r84, 2048;
	setp.ne.s32 	%p7, %r86, 0;
	@%p7 bra 	$L__BB0_10;
$L__BB0_11:
	and.b32  	%r63, %r25, 15;
	setp.eq.s32 	%p8, %r63, 0;
	@%p8 bra 	$L__BB0_21;
	setp.lt.u32 	%p9, %r63, 8;
	@%p9 bra 	$L__BB0_14;
	shl.b32 	%r65, %r88, 2;
	add.s32 	%r66, %r13, %r65;
	ld.shared.f32 	%f74, [%r66];
	shl.b32 	%r67, %r88, 7;
	add.s32 	%r68, %r17, %r67;
	ld.shared.f32 	%f75, [%r68];
	fma.rn.f32 	%f76, %f74, %f75, %f140;
	ld.shared.f32 	%f77, [%r66+4];
	ld.shared.f32 	%f78, [%r68+128];
	fma.rn.f32 	%f79, %f77, %f78, %f76;
	ld.shared.f32 	%f80, [%r66+8];
	ld.shared.f32 	%f81, [%r68+256];
	fma.rn.f32 	%f82, %f80, %f81, %f79;
	ld.shared.f32 	%f83, [%r66+12];
	ld.shared.f32 	%f84, [%r68+384];
	fma.rn.f32 	%f85, %f83, %f84, %f82;
	ld.shared.f32 	%f86, [%r66+16];
	ld.shared.f32 	%f87, [%r68+512];
	fma.rn.f32 	%f88, %f86, %f87, %f85;
	ld.shared.f32 	%f89, [%r66+20];
	ld.shared.f32 	%f90, [%r68+640];
	fma.rn.f32 	%f91, %f89, %f90, %f88;
	ld.shared.f32 	%f92, [%r66+24];
	ld.shared.f32 	%f93, [%r68+768];
	fma.rn.f32 	%f94, %f92, %f93, %f91;
	ld.shared.f32 	%f95, [%r66+28];
	ld.shared.f32 	%f96, [%r68+896];
	fma.rn.f32 	%f140, %f95, %f96, %f94;
	add.s32 	%r88, %r88, 8;
$L__BB0_14:
	and.b32  	%r69, %r25, 7;
	setp.eq.s32 	%p10, %r69, 0;
	@%p10 bra 	$L__BB0_21;
	and.b32  	%r39, %r25, 3;
	setp.lt.u32 	%p11, %r69, 4;
	@%p11 bra 	$L__BB0_17;
	shl.b32 	%r71, %r88, 2;
	add.s32 	%r72, %r13, %r71;
	ld.shared.f32 	%f98, [%r72];
	shl.b32 	%r73, %r88, 7;
	add.s32 	%r74, %r17, %r73;
	ld.shared.f32 	%f99, [%r74];
	fma.rn.f32 	%f100, %f98, %f99, %f140;
	ld.shared.f32 	%f101, [%r72+4];
	ld.shared.f32 	%f102, [%r74+128];
	fma.rn.f32 	%f103, %f101, %f102, %f100;
	ld.shared.f32 	%f104, [%r72+8];
	ld.shared.f32 	%f105, [%r74+256];
	fma.rn.f32 	%f106, %f104, %f105, %f103;
	ld.shared.f32 	%f107, [%r72+12];
	ld.shared.f32 	%f108, [%r74+384];
	fma.rn.f32 	%f140, %f107, %f108, %f106;
	add.s32 	%r88, %r88, 4;
$L__BB0_17:
	setp.eq.s32 	%p12, %r39, 0;
	@%p12 bra 	$L__BB0_21;
	shl.b32 	%r75, %r88, 2;
	add.s32 	%r42, %r13, %r75;
	ld.shared.f32 	%f109, [%r42];
	shl.b32 	%r76, %r88, 7;
	add.s32 	%r43, %r17, %r76;
	ld.shared.f32 	%f110, [%r43];
	fma.rn.f32 	%f140, %f109, %f110, %f140;
	setp.eq.s32 	%p13, %r39, 1;
	@%p13 bra 	$L__BB0_21;
	ld.shared.f32 	%f111, [%r42+4];
	ld.shared.f32 	%f112, [%r43+128];
	fma.rn.f32 	%f140, %f111, %f112, %f140;
	setp.eq.s32 	%p14, %r39, 2;
	@%p14 bra 	$L__BB0_21;
	ld.shared.f32 	%f113, [%r42+8];
	ld.shared.f32 	%f114, [%r43+256];
	fma.rn.f32 	%f140, %f113, %f114, %f140;
$L__BB0_21:
	bar.sync 	0;
	add.s32 	%r82, %r82, %r20;
	add.s32 	%r77, %r83, %r8;
	setp.le.s32 	%p15, %r77, %r9;
	sub.s32 	%r81, %r81, %r1;
	@%p15 bra 	$L__BB0_3;
$L__BB0_22:
	setp.ge.u32 	%p16, %r6, %r47;
	setp.ge.u32 	%p17, %r7, %r48;
	or.pred  	%p18, %p16, %p17;
	@%p18 bra 	$L__BB0_24;
	ld.param.u64 	%rd20, [_Z15MMMulDevPartialPfS_S_S_jjj_param_3];
	ld.param.u64 	%rd19, [_Z15MMMulDevPartialPfS_S_S_jjj_param_2];
	cvta.to.global.u64 	%rd11, %rd19;
	mul.wide.u32 	%rd12, %r6, 4;
	add.s64 	%rd13, %rd11, %rd12;
	ld.global.f32 	%f115, [%rd13];
	add.f32 	%f116, %f140, %f115;
	fma.rn.f32 	%f117, %f116, 0fBBBB989D, 0f3F000000;
	cvt.sat.f32.f32 	%f118, %f117;
	mov.f32 	%f119, 0f4B400001;
	mov.f32 	%f120, 0f437C0000;
	fma.rm.f32 	%f121, %f118, %f120, %f119;
	add.f32 	%f122, %f121, 0fCB40007F;
	neg.f32 	%f123, %f122;
	fma.rn.f32 	%f124, %f116, 0fBFB8AA3B, %f123;
	fma.rn.f32 	%f125, %f116, 0fB2A57060, %f124;
	mov.b32 	%r78, %f121;
	shl.b32 	%r79, %r78, 23;
	mov.b32 	%f126, %r79;
	ex2.approx.ftz.f32 	%f127, %f125;
	mul.f32 	%f128, %f127, %f126;
	cvt.f64.f32 	%fd1, %f128;
	add.f64 	%fd2, %fd1, 0d3FF0000000000000;
	rcp.rn.f64 	%fd3, %fd2;
	cvt.rn.f32.f64 	%f129, %fd3;
	mad.lo.s32 	%r80, %r47, %r7, %r6;
	cvta.to.global.u64 	%rd14, %rd20;
	mul.wide.u32 	%rd15, %r80, 4;
	add.s64 	%rd16, %rd14, %rd15;
	st.global.f32 	[%rd16], %f129;
$L__BB0_24:
	ret;

}


// ===== COMPILED SASS (sm_100) =====

	.target	sm_100

	.elftype	@"ET_EXEC"


//--------------------- .note.nv.tkinfo           --------------------------
	.section	.note.nv.tkinfo,"",@"SHT_NOTE"
	.sectionflags	@"SHF_NOTE_NV_TKINFO"
	.tkinfo
        /*0018*/ 	.word	0x00000002
        /*0030*/ 	.string	""
        /*0030*/ 	.string	"ptxas"
        /*0030*/ 	.string	"Cuda compilation tools, release 13.0, V13.0.88"
        /*0030*/ 	.string	"Build cuda_13.0.r13.0/compiler.36424714_0"
        /*0030*/ 	.string	"-arch sm_100 -m 64 "



//--------------------- .note.nv.cuinfo           --------------------------
	.section	.note.nv.cuinfo,"",@"SHT_NOTE"
	.sectionflags	@"SHF_NOTE_NV_CUINFO"
        /*0018*/ 	.short	0x0002
        /*001a*/ 	.short	0x0064
        /*001c*/ 	.short	0x0082
	.zero		2


//--------------------- .nv.info                  --------------------------
	.section	.nv.info,"",@"SHT_CUDA_INFO"
	.align	4


	//----- nvinfo : EIATTR_REGCOUNT
	.align		4
        /*0000*/ 	.byte	0x04, 0x2f
        /*0002*/ 	.short	(.L_1 - .L_0)
	.align		4
.L_0:
        /*0004*/ 	.word	index@(_Z15MMMulDevPartialPfS_S_S_jjj)
        /*0008*/ 	.word	0x00000020


	//----- nvinfo : EIATTR_FRAME_SIZE
	.align		4
.L_1:
        /*000c*/ 	.byte	0x04, 0x11
        /*000e*/ 	.short	(.L_3 - .L_2)
	.align		4
.L_2:
        /*0010*/ 	.word	index@($__internal_0_$__cuda_sm20_dblrcp_rn_slowpath_v3)
        /*0014*/ 	.word	0x00000000


	//----- nvinfo : EIATTR_FRAME_SIZE
	.align		4
.L_3:
        /*0018*/ 	.byte	0x04, 0x11
        /*001a*/ 	.short	(.L_5 - .L_4)
	.align		4
.L_4:
        /*001c*/ 	.word	index@(_Z15MMMulDevPartialPfS_S_S_jjj)
        /*0020*/ 	.word	0x00000000


	//----- nvinfo : EIATTR_MIN_STACK_SIZE
	.align		4
.L_5:
        /*0024*/ 	.byte	0x04, 0x12
        /*0026*/ 	.short	(.L_7 - .L_6)
	.align		4
.L_6:
        /*0028*/ 	.word	index@(_Z15MMMulDevPartialPfS_S_S_jjj)
        /*002c*/ 	.word	0x00000000
.L_7:


//--------------------- .nv.compat                --------------------------
	.section	.nv.compat,"",@"SHT_CUDA_COMPAT_INFO"
	.align	4
        /*0000*/ 	.byte	0x02, 0x09, 0x00, 0x00, 0x02, 0x02, 0x01, 0x00, 0x02, 0x05, 0x05, 0x00, 0x03, 0x07, 0x01, 0x01
        /*0010*/ 	.byte	0x02, 0x03, 0x00, 0x00, 0x02, 0x06, 0x01, 0x00, 0x04, 0x0b, 0x08, 0x00, 0x01, 0x00, 0x00, 0x00
        /*0020*/ 	.byte	0x00, 0x00, 0x00, 0x00


//--------------------- .nv.info._Z15MMMulDevPartialPfS_S_S_jjj --------------------------
	.section	.nv.info._Z15MMMulDevPartialPfS_S_S_jjj,"",@"SHT_CUDA_INFO"
	.sectionflags	@""
	.align	4


	//----- nvinfo : EIATTR_CUDA_API_VERSION
	.align		4
        /*0000*/ 	.byte	0x04, 0x37
        /*0002*/ 	.short	(.L_9 - .L_8)
.L_8:
        /*0004*/ 	.word	0x00000082


	//----- nvinfo : EIATTR_KPARAM_INFO
	.align		4
.L_9:
        /*0008*/ 	.byte	0x04, 0x17
        /*000a*/ 	.short	(.L_11 - .L_10)
.L_10:
        /*000c*/ 	.word	0x00000000
        /*0010*/ 	.short	0x0006
        /*0012*/ 	.short	0x0028
        /*0014*/ 	.byte	0x00, 0xf0, 0x11, 0x00


	//----- nvinfo : EIATTR_KPARAM_INFO
	.align		4
.L_11:
        /*0018*/ 	.byte	0x04, 0x17
        /*001a*/ 	.short	(.L_13 - .L_12)
.L_12:
        /*001c*/ 	.word	0x00000000
        /*0020*/ 	.short	0x0005
        /*0022*/ 	.short	0x0024
        /*0024*/ 	.byte	0x00, 0xf0, 0x11, 0x00


	//----- nvinfo : EIATTR_KPARAM_INFO
	.align		4
.L_13:
        /*0028*/ 	.byte	0x04, 0x17
        /*002a*/ 	.short	(.L_15 - .L_14)
.L_14:
        /*002c*/ 	.word	0x00000000
        /*0030*/ 	.short	0x0004
        /*0032*/ 	.short	0x0020
        /*0034*/ 	.byte	0x00, 0xf0, 0x11, 0x00


	//----- nvinfo : EIATTR_KPARAM_INFO
	.align		4
.L_15:
        /*0038*/ 	.byte	0x04, 0x17
        /*003a*/ 	.short	(.L_17 - .L_16)
.L_16:
        /*003c*/ 	.word	0x00000000
        /*0040*/ 	.short	0x0003
        /*0042*/ 	.short	0x0018
        /*0044*/ 	.byte	0x00, 0xf5, 0x21, 0x00


	//----- nvinfo : EIATTR_KPARAM_INFO
	.align		4
.L_17:
        /*0048*/ 	.byte	0x04, 0x17
        /*004a*/ 	.short	(.L_19 - .L_18)
.L_18:
        /*004c*/ 	.word	0x00000000
        /*0050*/ 	.short	0x0002
        /*0052*/ 	.short	0x0010
        /*0054*/ 	.byte	0x00, 0xf5, 0x21, 0x00


	//----- nvinfo : EIATTR_KPARAM_INFO
	.align		4
.L_19:
        /*0058*/ 	.byte	0x04, 0x17
        /*005a*/ 	.short	(.L_21 - .L_20)
.L_20:
        /*005c*/ 	.word	0x00000000
        /*0060*/ 	.short	0x0001
        /*0062*/ 	.short	0x0008
        /*0064*/ 	.byte	0x00, 0xf5, 0x21, 0x00


	//----- nvinfo : EIATTR_KPARAM_INFO
	.align		4
.L_21:
        /*0068*/ 	.byte	0x04, 0x17
        /*006a*/ 	.short	(.L_23 - .L_22)
.L_22:
        /*006c*/ 	.word	0x00000000
        /*0070*/ 	.short	0x0000
        /*0072*/ 	.short	0x0000
        /*0074*/ 	.byte	0x00, 0xf5, 0x21, 0x00


	//----- nvinfo : EIATTR_SPARSE_MMA_MASK
	.align		4
.L_23:
        /*0078*/ 	.byte	0x03, 0x50
        /*007a*/ 	.short	0x0000


	//----- nvinfo : EIATTR_MAXREG_COUNT
	.align		4
        /*007c*/ 	.byte	0x03, 0x1b
        /*007e*/ 	.short	0x00ff


	//----- nvinfo : EIATTR_NUM_BARRIERS
	.align		4
        /*0080*/ 	.byte	0x02, 0x4c
        /*0082*/ 	.byte	0x01
	.zero		1


	//----- nvinfo : EIATTR_MERCURY_ISA_VERSION
	.align		4
        /*0084*/ 	.byte	0x03, 0x5f
        /*0086*/ 	.short	0x0101


	//----- nvinfo : EIATTR_UNUSED_LOAD_BYTE_OFFSET
	.align		4
        /*0088*/ 	.byte	0x04, 0x44
        /*008a*/ 	.short	(.L_25 - .L_24)


	//   ....[0]....
.L_24:
        /*008c*/ 	.word	0x000009d0
        /*0090*/ 	.word	0x00000fff


	//----- nvinfo : EIATTR_VRC_CTA_INIT_COUNT
	.align		4
.L_25:
        /*0094*/ 	.byte	0x02, 0x4a
	.zero		1
	.zero		1


	//----- nvinfo : EIATTR_EXIT_INSTR_OFFSETS
	.align		4
        /*0098*/ 	.byte	0x04, 0x1c
        /*009a*/ 	.short	(.L_27 - .L_26)


	//   ....[0]....
.L_26:
        /*009c*/ 	.word	0x00000060


	//   ....[1]....
        /*00a0*/ 	.word	0x00000b10


	//   ....[2]....
        /*00a4*/ 	.word	0x00000d70


	//----- nvinfo : EIATTR_CRS_STACK_SIZE
	.align		4
.L_27:
        /*00a8*/ 	.byte	0x04, 0x1e
        /*00aa*/ 	.short	(.L_29 - .L_28)
.L_28:
        /*00ac*/ 	.word	0x00000000


	//----- nvinfo : EIATTR_CBANK_PARAM_SIZE
	.align		4
.L_29:
        /*00b0*/ 	.byte	0x03, 0x19
        /*00b2*/ 	.short	0x002c


	//----- nvinfo : EIATTR_PARAM_CBANK
	.align		4
        /*00b4*/ 	.byte	0x04, 0x0a
        /*00b6*/ 	.short	(.L_31 - .L_30)
	.align		4
.L_30:
        /*00b8*/ 	.word	index@(.nv.constant0._Z15MMMulDevPartialPfS_S_S_jjj)
        /*00bc*/ 	.short	0x0380
        /*00be*/ 	.short	0x002c


	//----- nvinfo : EIATTR_SW_WAR
	.align		4
.L_31:
        /*00c0*/ 	.byte	0x04, 0x36
        /*00c2*/ 	.short	(.L_33 - .L_32)
.L_32:
        /*00c4*/ 	.word	0x00000008
.L_33:


//--------------------- .nv.callgraph             --------------------------
	.section	.nv.callgraph,"",@"SHT_CUDA_CALLGRAPH"
	.align	4
	.sectionentsize	8
	.align		4
        /*0000*/ 	.word	0x00000000
	.align		4
        /*0004*/ 	.word	0xffffffff
	.align		4
        /*0008*/ 	.word	0x00000000
	.align		4
        /*000c*/ 	.word	0xfffffffe
	.align		4
        /*0010*/ 	.word	0x00000000
	.align		4
        /*0014*/ 	.word	0xfffffffd
	.align		4
        /*0018*/ 	.word	0x00000000
	.align		4
        /*001c*/ 	.word	0xfffffffc


//--------------------- .text._Z15MMMulDevPartialPfS_S_S_jjj --------------------------
	.section	.text._Z15MMMulDevPartialPfS_S_S_jjj,"ax",@progbits
	.align	128
        .global         _Z15MMMulDevPartialPfS_S_S_jjj
        .type           _Z15MMMulDevPartialPfS_S_S_jjj,@function
        .size           _Z15MMMulDevPartialPfS_S_S_jjj,(.L_x_14 - _Z15MMMulDevPartialPfS_S_S_jjj)
        .other          _Z15MMMulDevPartialPfS_S_S_jjj,@"STO_CUDA_ENTRY STV_DEFAULT"
_Z15MMMulDevPartialPfS_S_S_jjj:
.text._Z15MMMulDevPartialPfS_S_S_jjj:
[----:B------:R-:W-:Y:S08]  /*0000*/  LDC R1, c[0x0][0x37c] ;  /* 0x0000df00ff017b82 */ /* 0x000ff00000000800 */
[----:B------:R-:W0:Y:S01]  /*0010*/  S2UR UR4, SR_CTAID.Y ;  /* 0x00000000000479c3 */ /* 0x000e220000002600 */
[----:B------:R-:W0:Y:S07]  /*0020*/  LDCU UR12, c[0x0][0x360] ;  /* 0x00006c00ff0c77ac */ /* 0x000e2e0008000800 */
[----:B------:R-:W1:Y:S01]  /*0030*/  LDC R17, c[0x0][0x3a8] ;  /* 0x0000ea00ff117b82 */ /* 0x000e620000000800 */
[----:B0-----:R-:W-:-:S06]  /*0040*/  UIMAD UR4, UR4, UR12, URZ ;  /* 0x0000000c040472a4 */ /* 0x001fcc000f8e02ff */
[----:B-1----:R-:W-:-:S13]  /*0050*/  ISETP.LE.U32.AND P0, PT, R17, UR4, PT ;  /* 0x0000000411007c0c */ /* 0x002fda000bf03070 */
[----:B------:R-:W-:Y:S05]  /*0060*/  @P0 EXIT ;  /* 0x000000000000094d */ /* 0x000fea0003800000 */
[----:B------:R-:W0:Y:S01]  /*0070*/  LDCU UR9, c[0x0][0x3a0] ;  /* 0x00007400ff0977ac */ /* 0x000e220008000800 */
[----:B------:R-:W1:Y:S01]  /*0080*/  S2R R4, SR_TID.Y ;  /* 0x0000000000047919 */ /* 0x000e620000002200 */
[----:B------:R-:W2:Y:S01]  /*0090*/  S2UR UR5, SR_CTAID.X ;  /* 0x00000000000579c3 */ /* 0x000ea20000002500 */
[----:B------:R-:W-:Y:S01]  /*00a0*/  HFMA2 R27, -RZ, RZ, 0, 0 ;  /* 0x00000000ff1b7431 */ /* 0x000fe200000001ff */
[----:B------:R-:W3:Y:S01]  /*00b0*/  LDCU.64 UR14, c[0x0][0x358] ;  /* 0x00006b00ff0e77ac */ /* 0x000ee20008000a00 */
[----:B------:R-:W4:Y:S01]  /*00c0*/  S2R R7, SR_TID.X ;  /* 0x0000000000077919 */ /* 0x000f220000002100 */
[----:B0-----:R-:W-:-:S04]  /*00d0*/  UIMAD UR10, UR4, UR9, URZ ;  /* 0x00000009040a72a4 */ /* 0x001fc8000f8e02ff */
[----:B------:R-:W-:-:S04]  /*00e0*/  UIADD3 UR11, UPT, UPT, UR10, -0x1, UR9 ;  /* 0xffffffff0a0b7890 */ /* 0x000fc8000fffe009 */
[----:B------:R-:W-:Y:S02]  /*00f0*/  UISETP.GT.AND UP0, UPT, UR10, UR11, UPT ;  /* 0x0000000b0a00728c */ /* 0x000fe4000bf04270 */
[----:B--2---:R-:W-:Y:S01]  /*0100*/  UIMAD UR5, UR12, UR5, URZ ;  /* 0x000000050c0572a4 */ /* 0x004fe2000f8e02ff */
[----:B-1----:R-:W-:-:S05]  /*0110*/  VIADD R20, R4, UR4 ;  /* 0x0000000404147c36 */ /* 0x002fca0008000000 */
[----:B----4-:R-:W-:Y:S01]  /*0120*/  IADD3 R21, PT, PT, R7, UR5, RZ ;  /* 0x0000000507157c10 */ /* 0x010fe2000fffe0ff */
[----:B---3--:R-:W-:Y:S06]  /*0130*/  BRA.U UP0, `(.L_x_0) ;  /* 0x0000000900647547 */ /* 0x008fec000b800000 */
[----:B------:R-:W0:Y:S01]  /*0140*/  S2UR UR8, SR_CgaCtaId ;  /* 0x00000000000879c3 */ /* 0x000e220000008800 */
[----:B------:R-:W1:Y:S01]  /*0150*/  LDCU UR13, c[0x0][0x3a4] ;  /* 0x00007480ff0d77ac */ /* 0x000e620008000800 */
[C-C-:B------:R-:W-:Y:S01]  /*0160*/  IMAD R19, R4.reuse, UR9, R7.reuse ;  /* 0x0000000904137c24 */ /* 0x140fe2000f8e0207 */
[----:B------:R-:W-:Y:S01]  /*0170*/  MOV R0, RZ ;  /* 0x000000ff00007202 */ /* 0x000fe20000000f00 */
[----:B------:R-:W-:Y:S01]  /*0180*/  IMAD R17, R17, UR9, RZ ;  /* 0x0000000911117c24 */ /* 0x000fe2000f8e02ff */
[----:B------:R-:W2:Y:S01]  /*0190*/  LDCU UR16, c[0x0][0x3a0] ;  /* 0x00007400ff1077ac */ /* 0x000ea20008000800 */
[----:B------:R-:W-:Y:S01]  /*01a0*/  IMAD.MOV.U32 R27, RZ, RZ, RZ ;  /* 0x000000ffff1b7224 */ /* 0x000fe200078e00ff */
[----:B------:R-:W-:Y:S02]  /*01b0*/  UMOV UR4, 0x400 ;  /* 0x0000040000047882 */ /* 0x000fe40000000000 */
[----:B------:R-:W-:Y:S01]  /*01c0*/  UIADD3 UR6, UPT, UPT, UR4, 0x1000, URZ ;  /* 0x0000100004067890 */ /* 0x000fe2000fffe0ff */
[----:B-1----:R-:W-:-:S02]  /*01d0*/  IMAD R18, R4, UR13, R7 ;  /* 0x0000000d04127c24 */ /* 0x002fc4000f8e0207 */
[----:B--2---:R-:W-:Y:S01]  /*01e0*/  IMAD.U32 R2, RZ, RZ, UR16 ;  /* 0x00000010ff027e24 */ /* 0x004fe2000f8e00ff */
[----:B0-----:R-:W-:Y:S02]  /*01f0*/  ULEA UR7, UR8, UR4, 0x18 ;  /* 0x0000000408077291 */ /* 0x001fe4000f8ec0ff */
[----:B------:R-:W-:Y:S02]  /*0200*/  ULEA UR6, UR8, UR6, 0x18 ;  /* 0x0000000608067291 */ /* 0x000fe4000f8ec0ff */
[----:B------:R-:W-:Y:S02]  /*0210*/  UIMAD UR4, UR9, UR13, URZ ;  /* 0x0000000d090472a4 */ /* 0x000fe4000f8e02ff */
[C---:B------:R-:W-:Y:S02]  /*0220*/  LEA R6, R7.reuse, UR7, 0x2 ;  /* 0x0000000707067c11 */ /* 0x040fe4000f8e10ff */
[C---:B------:R-:W-:Y:S02]  /*0230*/  LEA R16, R4.reuse, UR6, 0x7 ;  /* 0x0000000604107c11 */ /* 0x040fe4000f8e38ff */
[----:B------:R-:W-:Y:S01]  /*0240*/  LEA R3, R4, R6, 0x7 ;  /* 0x0000000604037211 */ /* 0x000fe200078e38ff */
[----:B------:R-:W-:Y:S01]  /*0250*/  VIADD R4, R6, 0x400 ;  /* 0x0000040006047836 */ /* 0x000fe20000000000 */
[----:B------:R-:W-:-:S02]  /*0260*/  LEA R7, R7, R16, 0x2 ;  /* 0x0000001007077211 */ /* 0x000fc400078e10ff */
[----:B------:R-:W-:-:S07]  /*0270*/  IADD3 R5, PT, PT, R16, 0x20, RZ ;  /* 0x0000002010057810 */ /* 0x000fce0007ffe0ff */
.L_x_6:
[----:B------:R-:W-:Y:S01]  /*0280*/  IADD3 R13, PT, PT, R19, UR10, R0 ;  /* 0x0000000a130d7c10 */ /* 0x000fe2000fffe000 */
[----:B------:R-:W-:Y:S02]  /*0290*/  VIADD R15, R18, UR5 ;  /* 0x00000005120f7c36 */ /* 0x000fe40008000000 */
[----:B0-----:R-:W-:Y:S01]  /*02a0*/  HFMA2 R14, -RZ, RZ, 0, 0 ;  /* 0x00000000ff0e7431 */ /* 0x001fe200000001ff */
[----:B------:R-:W-:Y:S01]  /*02b0*/  MOV R12, RZ ;  /* 0x000000ff000c7202 */ /* 0x000fe20000000f00 */
[----:B------:R-:W0:Y:S01]  /*02c0*/  LDCU UR6, c[0x0][0x3a0] ;  /* 0x00007400ff0677ac */ /* 0x000e220008000800 */
[----:B------:R-:W-:Y:S02]  /*02d0*/  ISETP.GE.U32.AND P0, PT, R13, R17, PT ;  /* 0x000000110d00720c */ /* 0x000fe40003f06070 */
[----:B------:R-:W-:-:S11]  /*02e0*/  ISETP.GE.U32.AND P1, PT, R15, UR4, PT ;  /* 0x000000040f007c0c */ /* 0x000fd6000bf26070 */
[----:B------:R-:W1:Y:S08]  /*02f0*/  @!P0 LDC.64 R10, c[0x0][0x380] ;  /* 0x0000e000ff0a8b82 */ /* 0x000e700000000a00 */
[----:B------:R-:W2:Y:S01]  /*0300*/  @!P1 LDC.64 R8, c[0x0][0x388] ;  /* 0x0000e200ff089b82 */ /* 0x000ea20000000a00 */
[----:B-1----:R-:W-:-:S05]  /*0310*/  @!P0 IMAD.WIDE R10, R13, 0x4, R10 ;  /* 0x000000040d0a8825 */ /* 0x002fca00078e020a */
[----:B------:R-:W3:Y:S01]  /*0320*/  @!P0 LDG.E R12, desc[UR14][R10.64] ;  /* 0x0000000e0a0c8981 */ /* 0x000ee2000c1e1900 */
[----:B--2---:R-:W-:-:S05]  /*0330*/  @!P1 IMAD.WIDE R8, R15, 0x4, R8 ;  /* 0x000000040f089825 */ /* 0x004fca00078e0208 */
[----:B------:R-:W2:Y:S01]  /*0340*/  @!P1 LDG.E R14, desc[UR14][R8.64] ;  /* 0x0000000e080e9981 */ /* 0x000ea2000c1e1900 */
[----:B0-----:R-:W-:-:S04]  /*0350*/  IADD3 R13, PT, PT, -R0, UR6, RZ ;  /* 0x00000006000d7c10 */ /* 0x001fc8000fffe1ff */
[----:B------:R-:W-:Y:S01]  /*0360*/  ISETP.GE.AND P0, PT, R13, 0x1, PT ;  /* 0x000000010d00780c */ /* 0x000fe20003f06270 */
[----:B------:R-:W-:Y:S01]  /*0370*/  VIADD R0, R0, UR12 ;  /* 0x0000000c00007c36 */ /* 0x000fe20008000000 */
[----:B---3--:R0:W-:Y:S04]  /*0380*/  STS [R7], R12 ;  /* 0x0000000c07007388 */ /* 0x0081e80000000800 */
[----:B--2---:R0:W-:Y:S01]  /*0390*/  STS [R3], R14 ;  /* 0x0000000e03007388 */ /* 0x0041e20000000800 */
[----:B------:R-:W-:Y:S06]  /*03a0*/  BAR.SYNC.DEFER_BLOCKING 0x0 ;  /* 0x0000000000007b1d */ /* 0x000fec0000010000 */
[----:B------:R-:W-:Y:S05]  /*03b0*/  @!P0 BRA `(.L_x_1) ;  /* 0x0000000400a88947 */ /* 0x000fea0003800000 */
[----:B------:R-:W-:Y:S02]  /*03c0*/  VIMNMX R22, PT, PT, R2, UR12, PT ;  /* 0x0000000c02167c48 */ /* 0x000fe4000bfe0100 */
[----:B------:R-:W-:Y:S02]  /*03d0*/  MOV R23, RZ ;  /* 0x000000ff00177202 */ /* 0x000fe40000000f00 */
[C---:B------:R-:W-:Y:S02]  /*03e0*/  ISETP.GE.AND P0, PT, R22.reuse, 0x10, PT ;  /* 0x000000101600780c */ /* 0x040fe40003f06270 */
[----:B------:R-:W-:-:S11]  /*03f0*/  VIMNMX R22, PT, PT, R22, 0x1, !PT ;  /* 0x0000000116167848 */ /* 0x000fd60007fe0100 */
[----:B------:R-:W-:Y:S05]  /*0400*/  @!P0 BRA `(.L_x_2) ;  /* 0x0000000000b48947 */ /* 0x000fea0003800000 */
[----:B------:R-:W-:Y:S01]  /*0410*/  LOP3.LUT R23, R22, 0x7ffffff0, RZ, 0xc0, !PT ;  /* 0x7ffffff016177812 */ /* 0x000fe200078ec0ff */
[----:B------:R-:W-:Y:S01]  /*0420*/  IMAD.MOV.U32 R24, RZ, RZ, R5 ;  /* 0x000000ffff187224 */ /* 0x000fe200078e0005 */
[----:B------:R-:W-:Y:S02]  /*0430*/  MOV R25, R4 ;  /* 0x0000000400197202 */ /* 0x000fe40000000f00 */
[----:B------:R-:W-:-:S07]  /*0440*/  IADD3 R26, PT, PT, -R23, RZ, RZ ;  /* 0x000000ff171a7210 */ /* 0x000fce0007ffe1ff */
.L_x_3:
[----:B------:R-:W-:Y:S01]  /*0450*/  LDS R8, [R25+-0x400] ;  /* 0xfffc000019087984 */ /* 0x000fe20000000800 */
[----:B------:R-:W-:-:S03]  /*0460*/  IADD3 R26, PT, PT, R26, 0x10, RZ ;  /* 0x000000101a1a7810 */ /* 0x000fc60007ffe0ff */
[----:B0-----:R-:W0:Y:S01]  /*0470*/  LDS.128 R12, [R24+-0x20] ;  /* 0xffffe000180c7984 */ /* 0x001e220000000c00 */
[----:B------:R-:W-:-:S03]  /*0480*/  ISETP.NE.AND P0, PT, R26, RZ, PT ;  /* 0x000000ff1a00720c */ /* 0x000fc60003f05270 */
[----:B------:R-:W1:Y:S04]  /*0490*/  LDS R11, [R25+-0x380] ;  /* 0xfffc8000190b7984 */ /* 0x000e680000000800 */
[----:B------:R-:W2:Y:S04]  /*04a0*/  LDS R9, [R25+-0x300] ;  /* 0xfffd000019097984 */ /* 0x000ea80000000800 */
[----:B------:R-:W-:Y:S01]  /*04b0*/  LDS R29, [R25+-0x180] ;  /* 0xfffe8000191d7984 */ /* 0x000fe20000000800 */
[----:B0-----:R-:W-:-:S03]  /*04c0*/  FFMA R8, R12, R8, R27 ;  /* 0x000000080c087223 */ /* 0x001fc6000000001b */
[----:B------:R-:W0:Y:S01]  /*04d0*/  LDS R12, [R25+-0x280] ;  /* 0xfffd8000190c7984 */ /* 0x000e220000000800 */
[----:B-1----:R-:W-:-:S03]  /*04e0*/  FFMA R8, R11, R13, R8 ;  /* 0x0000000d0b087223 */ /* 0x002fc60000000008 */
[----:B------:R-:W-:Y:S01]  /*04f0*/  LDS R13, [R25+-0x200] ;  /* 0xfffe0000190d7984 */ /* 0x000fe20000000800 */
[----:B--2---:R-:W-:-:S03]  /*0500*/  FFMA R27, R9, R14, R8 ;  /* 0x0000000e091b7223 */ /* 0x004fc60000000008 */
[----:B------:R-:W1:Y:S01]  /*0510*/  LDS.128 R8, [R24+-0x10] ;  /* 0xfffff00018087984 */ /* 0x000e620000000c00 */
[----:B0-----:R-:W-:-:S03]  /*0520*/  FFMA R27, R12, R15, R27 ;  /* 0x0000000f0c1b7223 */ /* 0x001fc6000000001b */
[----:B------:R-:W0:Y:S01]  /*0530*/  LDS R15, [R25+-0x100] ;  /* 0xffff0000190f7984 */ /* 0x000e220000000800 */
[----:B-1----:R-:W-:-:S03]  /*0540*/  FFMA R12, R8, R13, R27 ;  /* 0x0000000d080c7223 */ /* 0x002fc6000000001b */
[----:B------:R-:W1:Y:S01]  /*0550*/  LDS R8, [R25+-0x80] ;  /* 0xffff800019087984 */ /* 0x000e620000000800 */
[----:B------:R-:W-:-:S03]  /*0560*/  FFMA R12, R29, R9, R12 ;  /* 0x000000091d0c7223 */ /* 0x000fc6000000000c */
[----:B------:R-:W-:Y:S04]  /*0570*/  LDS R9, [R25] ;  /* 0x0000000019097984 */ /* 0x000fe80000000800 */
[----:B------:R-:W-:Y:S01]  /*0580*/  LDS R29, [R25+0x80] ;  /* 0x00008000191d7984 */ /* 0x000fe20000000800 */
[----:B0-----:R-:W-:-:S03]  /*0590*/  FFMA R27, R15, R10, R12 ;  /* 0x0000000a0f1b7223 */ /* 0x001fc6000000000c */
[----:B------:R-:W0:Y:S01]  /*05a0*/  LDS.128 R12, [R24] ;  /* 0x00000000180c7984 */ /* 0x000e220000000c00 */
[----:B-1----:R-:W-:-:S03]  /*05b0*/  FFMA R27, R8, R11, R27 ;  /* 0x0000000b081b7223 */ /* 0x002fc6000000001b */
[----:B------:R-:W1:Y:S01]  /*05c0*/  LDS R11, [R25+0x100] ;  /* 0x00010000190b7984 */ /* 0x000e620000000800 */
[----:B0-----:R-:W-:-:S03]  /*05d0*/  FFMA R8, R12, R9, R27 ;  /* 0x000000090c087223 */ /* 0x001fc6000000001b */
[----:B------:R-:W0:Y:S01]  /*05e0*/  LDS R12, [R25+0x180] ;  /* 0x00018000190c7984 */ /* 0x000e220000000800 */
[----:B------:R-:W-:-:S03]  /*05f0*/  FFMA R8, R29, R13, R8 ;  /* 0x0000000d1d087223 */ /* 0x000fc60000000008 */
[----:B------:R-:W-:Y:S01]  /*0600*/  LDS R13, [R25+0x200] ;  /* 0x00020000190d7984 */ /* 0x000fe20000000800 */
[----:B-1----:R-:W-:-:S03]  /*0610*/  FFMA R27, R11, R14, R8 ;  /* 0x0000000e0b1b7223 */ /* 0x002fc60000000008 */
[----:B------:R1:W2:Y:S02]  /*0620*/  LDS.128 R8, [R24+0x10] ;  /* 0x0000100018087984 */ /* 0x0002a40000000c00 */
[----:B-1----:R-:W-:Y:S02]  /*0630*/  VIADD R24, R24, 0x40 ;  /* 0x0000004018187836 */ /* 0x002fe40000000000 */
[----:B0-----:R-:W-:Y:S02]  /*0640*/  FFMA R15, R12, R15, R27 ;  /* 0x0000000f0c0f7223 */ /* 0x001fe4000000001b */
[----:B------:R-:W0:Y:S04]  /*0650*/  LDS R27, [R25+0x280] ;  /* 0x00028000191b7984 */ /* 0x000e280000000800 */
[----:B------:R-:W1:Y:S01]  /*0660*/  LDS R12, [R25+0x300] ;  /* 0x00030000190c7984 */ /* 0x000e620000000800 */
[----:B--2---:R-:W-:-:S03]  /*0670*/  FFMA R8, R8, R13, R15 ;  /* 0x0000000d08087223 */ /* 0x004fc6000000000f */
[----:B------:R2:W3:Y:S02]  /*0680*/  LDS R13, [R25+0x380] ;  /* 0x00038000190d7984 */ /* 0x0004e40000000800 */
[----:B--2---:R-:W-:Y:S01]  /*0690*/  IADD3 R25, PT, PT, R25, 0x800, RZ ;  /* 0x0000080019197810 */ /* 0x004fe20007ffe0ff */
[----:B0-----:R-:W-:-:S04]  /*06a0*/  FFMA R9, R27, R9, R8 ;  /* 0x000000091b097223 */ /* 0x001fc80000000008 */
[----:B-1----:R-:W-:-:S04]  /*06b0*/  FFMA R10, R12, R10, R9 ;  /* 0x0000000a0c0a7223 */ /* 0x002fc80000000009 */
[----:B---3--:R-:W-:Y:S01]  /*06c0*/  FFMA R27, R13, R11, R10 ;  /* 0x0000000b0d1b7223 */ /* 0x008fe2000000000a */
[----:B------:R-:W-:Y:S06]  /*06d0*/  @P0 BRA `(.L_x_3) ;  /* 0xfffffffc005c0947 */ /* 0x000fec000383ffff */
.L_x_2:
[----:B------:R-:W-:-:S13]  /*06e0*/  LOP3.LUT P0, R8, R22, 0xf, RZ, 0xc0, !PT ;  /* 0x0000000f16087812 */ /* 0x000fda000780c0ff */
[----:B------:R-:W-:Y:S05]  /*06f0*/  @!P0 BRA `(.L_x_1) ;  /* 0x0000000000d88947 */ /* 0x000fea0003800000 */
[----:B------:R-:W-:-:S13]  /*0700*/  ISETP.GE.U32.AND P0, PT, R8, 0x8, PT ;  /* 0x000000080800780c */ /* 0x000fda0003f06070 */
[----:B------:R-:W-:Y:S05]  /*0710*/  @!P0 BRA `(.L_x_4) ;  /* 0x0000000000548947 */ /* 0x000fea0003800000 */
[C---:B------:R-:W-:Y:S01]  /*0720*/  LEA R24, R23.reuse, R6, 0x7 ;  /* 0x0000000617187211 */ /* 0x040fe200078e38ff */
[C---:B------:R-:W-:Y:S01]  /*0730*/  IMAD R25, R23.reuse, 0x4, R16 ;  /* 0x0000000417197824 */ /* 0x040fe200078e0210 */
[----:B------:R-:W-:-:S03]  /*0740*/  IADD3 R23, PT, PT, R23, 0x8, RZ ;  /* 0x0000000817177810 */ /* 0x000fc60007ffe0ff */
[----:B0-----:R-:W-:Y:S04]  /*0750*/  LDS R12, [R24] ;  /* 0x00000000180c7984 */ /* 0x001fe80000000800 */
[----:B------:R-:W0:Y:S04]  /*0760*/  LDS.128 R8, [R25] ;  /* 0x0000000019087984 */ /* 0x000e280000000c00 */
[----:B------:R-:W1:Y:S04]  /*0770*/  LDS R13, [R24+0x80] ;  /* 0x00008000180d7984 */ /* 0x000e680000000800 */
[----:B------:R-:W2:Y:S04]  /*0780*/  LDS R14, [R24+0x100] ;  /* 0x00010000180e7984 */ /* 0x000ea80000000800 */
[----:B------:R-:W-:Y:S01]  /*0790*/  LDS R26, [R24+0x280] ;  /* 0x00028000181a7984 */ /* 0x000fe20000000800 */
[----:B0-----:R-:W-:-:S03]  /*07a0*/  FFMA R8, R8, R12, R27 ;  /* 0x0000000c08087223 */ /* 0x001fc6000000001b */
[----:B------:R-:W-:Y:S01]  /*07b0*/  LDS R27, [R24+0x300] ;  /* 0x00030000181b7984 */ /* 0x000fe20000000800 */
[----:B-1----:R-:W-:-:S03]  /*07c0*/  FFMA R13, R13, R9, R8 ;  /* 0x000000090d0d7223 */ /* 0x002fc60000000008 */
[----:B------:R-:W0:Y:S01]  /*07d0*/  LDS R8, [R24+0x180] ;  /* 0x0001800018087984 */ /* 0x000e220000000800 */
[----:B--2---:R-:W-:-:S03]  /*07e0*/  FFMA R29, R14, R10, R13 ;  /* 0x0000000a0e1d7223 */ /* 0x004fc6000000000d */
[----:B------:R-:W-:Y:S04]  /*07f0*/  LDS R9, [R24+0x200] ;  /* 0x0002000018097984 */ /* 0x000fe80000000800 */
[----:B------:R-:W1:Y:S04]  /*0800*/  LDS.128 R12, [R25+0x10] ;  /* 0x00001000190c7984 */ /* 0x000e680000000c00 */
[----:B------:R-:W2:Y:S01]  /*0810*/  LDS R10, [R24+0x380] ;  /* 0x00038000180a7984 */ /* 0x000ea20000000800 */
[----:B0-----:R-:W-:-:S04]  /*0820*/  FFMA R11, R8, R11, R29 ;  /* 0x0000000b080b7223 */ /* 0x001fc8000000001d */
[----:B-1----:R-:W-:-:S04]  /*0830*/  FFMA R12, R12, R9, R11 ;  /* 0x000000090c0c7223 */ /* 0x002fc8000000000b */
[----:B------:R-:W-:-:S04]  /*0840*/  FFMA R12, R26, R13, R12 ;  /* 0x0000000d1a0c7223 */ /* 0x000fc8000000000c */
[----:B------:R-:W-:-:S04]  /*0850*/  FFMA R27, R27, R14, R12 ;  /* 0x0000000e1b1b7223 */ /* 0x000fc8000000000c */
[----:B--2---:R-:W-:-:S07]  /*0860*/  FFMA R27, R10, R15, R27 ;  /* 0x0000000f0a1b7223 */ /* 0x004fce000000001b */
.L_x_4:
[----:B------:R-:W-:-:S13]  /*0870*/  LOP3.LUT P0, R8, R22, 0x7, RZ, 0xc0, !PT ;  /* 0x0000000716087812 */ /* 0x000fda000780c0ff */
[----:B------:R-:W-:Y:S05]  /*0880*/  @!P0 BRA `(.L_x_1) ;  /* 0x0000000000748947 */ /* 0x000fea0003800000 */
[----:B------:R-:W-:Y:S02]  /*0890*/  ISETP.GE.U32.AND P0, PT, R8, 0x4, PT ;  /* 0x000000040800780c */ /* 0x000fe40003f06070 */
[----:B------:R-:W-:-:S04]  /*08a0*/  LOP3.LUT R22, R22, 0x3, RZ, 0xc0, !PT ;  /* 0x0000000316167812 */ /* 0x000fc800078ec0ff */
[----:B------:R-:W-:-:S07]  /*08b0*/  ISETP.NE.AND P1, PT, R22, RZ, PT ;  /* 0x000000ff1600720c */ /* 0x000fce0003f25270 */
[----:B------:R-:W-:Y:S06]  /*08c0*/  @!P0 BRA `(.L_x_5) ;  /* 0x0000000000308947 */ /* 0x000fec0003800000 */
[C---:B------:R-:W-:Y:S01]  /*08d0*/  IMAD R8, R23.reuse, 0x4, R16 ;  /* 0x0000000417087824 */ /* 0x040fe200078e0210 */
[C---:B0-----:R-:W-:Y:S02]  /*08e0*/  LEA R12, R23.reuse, R6, 0x7 ;  /* 0x00000006170c7211 */ /* 0x041fe400078e38ff */
[----:B------:R-:W-:-:S03]  /*08f0*/  IADD3 R23, PT, PT, R23, 0x4, RZ ;  /* 0x0000000417177810 */ /* 0x000fc60007ffe0ff */
[----:B------:R-:W-:Y:S04]  /*0900*/  LDS R13, [R12] ;  /* 0x000000000c0d7984 */ /* 0x000fe80000000800 */
[----:B------:R-:W0:Y:S04]  /*0910*/  LDS.128 R8, [R8] ;  /* 0x0000000008087984 */ /* 0x000e280000000c00 */
[----:B------:R-:W1:Y:S04]  /*0920*/  LDS R15, [R12+0x80] ;  /* 0x000080000c0f7984 */ /* 0x000e680000000800 */
[----:B------:R-:W2:Y:S04]  /*0930*/  LDS R24, [R12+0x100] ;  /* 0x000100000c187984 */ /* 0x000ea80000000800 */
[----:B------:R-:W3:Y:S01]  /*0940*/  LDS R25, [R12+0x180] ;  /* 0x000180000c197984 */ /* 0x000ee20000000800 */
[----:B0-----:R-:W-:-:S04]  /*0950*/  FFMA R14, R8, R13, R27 ;  /* 0x0000000d080e7223 */ /* 0x001fc8000000001b */
[----:B-1----:R-:W-:-:S04]  /*0960*/  FFMA R9, R15, R9, R14 ;  /* 0x000000090f097223 */ /* 0x002fc8000000000e */
[----:B--2---:R-:W-:-:S04]  /*0970*/  FFMA R10, R24, R10, R9 ;  /* 0x0000000a180a7223 */ /* 0x004fc80000000009 */
[----:B---3--:R-:W-:-:S07]  /*0980*/  FFMA R27, R25, R11, R10 ;  /* 0x0000000b191b7223 */ /* 0x008fce000000000a */
.L_x_5:
[----:B------:R-:W-:Y:S05]  /*0990*/  @!P1 BRA `(.L_x_1) ;  /* 0x0000000000309947 */ /* 0x000fea0003800000 */
[C---:B------:R-:W-:Y:S01]  /*09a0*/  LEA R8, R23.reuse, R16, 0x2 ;  /* 0x0000001017087211 */ /* 0x040fe200078e10ff */
[----:B------:R-:W-:Y:S01]  /*09b0*/  IMAD R23, R23, 0x80, R6 ;  /* 0x0000008017177824 */ /* 0x000fe200078e0206 */
[----:B------:R-:W-:-:S04]  /*09c0*/  ISETP.NE.AND P0, PT, R22, 0x1, PT ;  /* 0x000000011600780c */ /* 0x000fc80003f05270 */
[----:B------:R-:W-:Y:S04]  /*09d0*/  LDS.128 R8, [R8] ;  /* 0x0000000008087984 */ /* 0x000fe80000000c00 */
[----:B0-----:R-:W0:Y:S02]  /*09e0*/  LDS R12, [R23] ;  /* 0x00000000170c7984 */ /* 0x001e240000000800 */
[----:B0-----:R-:W-:-:S03]  /*09f0*/  FFMA R27, R8, R12, R27 ;  /* 0x0000000c081b7223 */ /* 0x001fc6000000001b */
[----:B------:R-:W-:Y:S05]  /*0a00*/  @!P0 BRA `(.L_x_1) ;  /* 0x0000000000148947 */ /* 0x000fea0003800000 */
[----:B------:R-:W-:Y:S01]  /*0a10*/  ISETP.NE.AND P0, PT, R22, 0x2, PT ;  /* 0x000000021600780c */ /* 0x000fe20003f05270 */
[----:B------:R-:W0:-:S12]  /*0a20*/  LDS R8, [R23+0x80] ;  /* 0x0000800017087984 */ /* 0x000e180000000800 */
[----:B------:R-:W1:Y:S01]  /*0a30*/  @P0 LDS R12, [R23+0x100] ;  /* 0x00010000170c0984 */ /* 0x000e620000000800 */
[----:B0-----:R-:W-:-:S04]  /*0a40*/  FFMA R27, R8, R9, R27 ;  /* 0x00000009081b7223 */ /* 0x001fc8000000001b */
[----:B-1----:R-:W-:-:S07]  /*0a50*/  @P0 FFMA R27, R12, R10, R27 ;  /* 0x0000000a0c1b0223 */ /* 0x002fce000000001b */
.L_x_1:
[----:B------:R-:W1:Y:S01]  /*0a60*/  LDCU UR6, c[0x0][0x3a4] ;  /* 0x00007480ff0677ac */ /* 0x000e620008000800 */
[----:B------:R-:W-:Y:S02]  /*0a70*/  IADD3 R8, PT, PT, R0, UR10, RZ ;  /* 0x0000000a00087c10 */ /* 0x000fe4000fffe0ff */
[----:B------:R-:W-:Y:S01]  /*0a80*/  IADD3 R2, PT, PT, R2, -UR12, RZ ;  /* 0x8000000c02027c10 */ /* 0x000fe2000fffe0ff */
[----:B------:R-:W-:Y:S01]  /*0a90*/  BAR.SYNC.DEFER_BLOCKING 0x0 ;  /* 0x0000000000007b1d */ /* 0x000fe20000010000 */
[----:B------:R-:W-:Y:S01]  /*0aa0*/  ISETP.GT.AND P0, PT, R8, UR11, PT ;  /* 0x0000000b08007c0c */ /* 0x000fe2000bf04270 */
[----:B-1----:R-:W-:-:S12]  /*0ab0*/  UIMAD UR5, UR12, UR6, UR5 ;  /* 0x000000060c0572a4 */ /* 0x002fd8000f8e0205 */
[----:B------:R-:W-:Y:S05]  /*0ac0*/  @!P0 BRA `(.L_x_6) ;  /* 0xfffffff400ec8947 */ /* 0x000fea000383ffff */
.L_x_0:
[----:B------:R-:W1:Y:S01]  /*0ad0*/  LDCU UR4, c[0x0][0x3a8] ;  /* 0x00007500ff0477ac */ /* 0x000e620008000800 */
[----:B------:R-:W2:Y:S01]  /*0ae0*/  LDCU UR5, c[0x0][0x3a4] ;  /* 0x00007480ff0577ac */ /* 0x000ea20008000800 */
[----:B-1----:R-:W-:-:S04]  /*0af0*/  ISETP.GE.U32.AND P0, PT, R20, UR4, PT ;  /* 0x0000000414007c0c */ /* 0x002fc8000bf06070 */
[----:B--2---:R-:W-:-:S13]  /*0b00*/  ISETP.GE.U32.OR P0, PT, R21, UR5, P0 ;  /* 0x0000000515007c0c */ /* 0x004fda0008706470 */
[----:B------:R-:W-:Y:S05]  /*0b10*/  @P0 EXIT ;  /* 0x000000000000094d */ /* 0x000fea0003800000 */
[----:B0-----:R-:W0:Y:S02]  /*0b20*/  LDC.64 R2, c[0x0][0x390] ;  /* 0x0000e400ff027b82 */ /* 0x001e240000000a00 */
[----:B0-----:R-:W-:-:S06]  /*0b30*/  IMAD.WIDE.U32 R2, R21, 0x4, R2 ;  /* 0x0000000415027825 */ /* 0x001fcc00078e0002 */
[----:B------:R-:W2:Y:S01]  /*0b40*/  LDG.E R2, desc[UR14][R2.64] ;  /* 0x0000000e02027981 */ /* 0x000ea2000c1e1900 */
[----:B------:R-:W-:Y:S02]  /*0b50*/  HFMA2 R5, -RZ, RZ, 3.7421875, 0 ;  /* 0x437c0000ff057431 */ /* 0x000fe400000001ff */
[----:B------:R-:W-:Y:S01]  /*0b60*/  IMAD.MOV.U32 R0, RZ, RZ, 0x3bbb989d ;  /* 0x3bbb989dff007424 */ /* 0x000fe200078e00ff */
[----:B------:R-:W-:Y:S01]  /*0b70*/  BSSY.RECONVERGENT B0, `(.L_x_7) ;  /* 0x0000019000007945 */ /* 0x000fe20003800200 */
[----:B--2---:R-:W-:-:S04]  /*0b80*/  FADD R27, R2, R27 ;  /* 0x0000001b021b7221 */ /* 0x004fc80000000000 */
[----:B------:R-:W-:-:S04]  /*0b90*/  FFMA.SAT R0, R27, -R0, 0.5 ;  /* 0x3f0000001b007423 */ /* 0x000fc80000002800 */
[----:B------:R-:W-:-:S04]  /*0ba0*/  FFMA.RM R0, R0, R5, 12582913 ;  /* 0x4b40000100007423 */ /* 0x000fc80000004005 */
[C---:B------:R-:W-:Y:S01]  /*0bb0*/  FADD R4, R0.reuse, -12583039 ;  /* 0xcb40007f00047421 */ /* 0x040fe20000000000 */
[----:B------:R-:W-:-:S03]  /*0bc0*/  SHF.L.U32 R0, R0, 0x17, RZ ;  /* 0x0000001700007819 */ /* 0x000fc600000006ff */
[----:B------:R-:W-:-:S04]  /*0bd0*/  FFMA R4, R27, -1.4426950216293334961, -R4 ;  /* 0xbfb8aa3b1b047823 */ /* 0x000fc80000000804 */
[----:B------:R-:W-:-:S06]  /*0be0*/  FFMA R27, R27, -1.925963033500011079e-08, R4 ;  /* 0xb2a570601b1b7823 */ /* 0x000fcc0000000004 */
[----:B------:R-:W0:Y:S02]  /*0bf0*/  MUFU.EX2 R27, R27 ;  /* 0x0000001b001b7308 */ /* 0x000e240000000800 */
[----:B0-----:R-:W-:-:S06]  /*0c00*/  FMUL R0, R0, R27 ;  /* 0x0000001b00007220 */ /* 0x001fcc0000400000 */
[----:B------:R-:W0:Y:S02]  /*0c10*/  F2F.F64.F32 R2, R0 ;  /* 0x0000000000027310 */ /* 0x000e240000201800 */
[----:B0-----:R-:W-:-:S06]  /*0c20*/  DADD R8, R2, 1 ;  /* 0x3ff0000002087429 */ /* 0x001fcc0000000000 */
[----:B------:R-:W0:Y:S04]  /*0c30*/  MUFU.RCP64H R3, R9 ;  /* 0x0000000900037308 */ /* 0x000e280000001800 */
[----:B------:R-:W-:-:S05]  /*0c40*/  VIADD R2, R9, 0x300402 ;  /* 0x0030040209027836 */ /* 0x000fca0000000000 */
[----:B------:R-:W-:Y:S01]  /*0c50*/  FSETP.GEU.AND P0, PT, |R2|, 5.8789094863358348022e-39, PT ;  /* 0x004004020200780b */ /* 0x000fe20003f0e200 */
[----:B0-----:R-:W-:-:S08]  /*0c60*/  DFMA R4, -R8, R2, 1 ;  /* 0x3ff000000804742b */ /* 0x001fd00000000102 */
[----:B------:R-:W-:-:S08]  /*0c70*/  DFMA R4, R4, R4, R4 ;  /* 0x000000040404722b */ /* 0x000fd00000000004 */
[----:B------:R-:W-:-:S08]  /*0c80*/  DFMA R4, R2, R4, R2 ;  /* 0x000000040204722b */ /* 0x000fd00000000002 */
[----:B------:R-:W-:-:S08]  /*0c90*/  DFMA R6, -R8, R4, 1 ;  /* 0x3ff000000806742b */ /* 0x000fd00000000104 */
[----:B------:R-:W-:Y:S01]  /*0ca0*/  DFMA R4, R4, R6, R4 ;  /* 0x000000060404722b */ /* 0x000fe20000000004 */
[----:B------:R-:W-:Y:S10]  /*0cb0*/  @P0 BRA `(.L_x_8) ;  /* 0x0000000000100947 */ /* 0x000ff40003800000 */
[----:B------:R-:W-:-:S04]  /*0cc0*/  LOP3.LUT R0, R9, 0x7fffffff, RZ, 0xc0, !PT ;  /* 0x7fffffff09007812 */ /* 0x000fc800078ec0ff */
[----:B------:R-:W-:Y:S02]  /*0cd0*/  IADD3 R6, PT, PT, R0, -0x100000, RZ ;  /* 0xfff0000000067810 */ /* 0x000fe40007ffe0ff */
[----:B------:R-:W-:-:S07]  /*0ce0*/  MOV R0, 0xd00 ;  /* 0x00000d0000007802 */ /* 0x000fce0000000f00 */
[----:B------:R-:W-:Y:S05]  /*0cf0*/  CALL.REL.NOINC `($__internal_0_$__cuda_sm20_dblrcp_rn_slowpath_v3) ;  /* 0x0000000000207944 */ /* 0x000fea0003c00000 */
.L_x_8:
[----:B------:R-:W-:Y:S05]  /*0d00*/  BSYNC.RECONVERGENT B0 ;  /* 0x0000000000007941 */ /* 0x000fea0003800200 */
.L_x_7:
[----:B------:R-:W0:Y:S01]  /*0d10*/  LDC.64 R2, c[0x0][0x398] ;  /* 0x0000e600ff027b82 */ /* 0x000e220000000a00 */
[----:B------:R-:W1:Y:S01]  /*0d20*/  LDCU UR4, c[0x0][0x3a4] ;  /* 0x00007480ff0477ac */ /* 0x000e620008000800 */
[----:B------:R-:W2:Y:S01]  /*0d30*/  F2F.F32.F64 R5, R4 ;  /* 0x0000000400057310 */ /* 0x000ea20000301000 */
[----:B-1----:R-:W-:-:S04]  /*0d40*/  IMAD R21, R20, UR4, R21 ;  /* 0x0000000414157c24 */ /* 0x002fc8000f8e0215 */
[----:B0-----:R-:W-:-:S05]  /*0d50*/  IMAD.WIDE.U32 R2, R21, 0x4, R2 ;  /* 0x0000000415027825 */ /* 0x001fca00078e0002 */
[----:B--2---:R-:W-:Y:S01]  /*0d60*/  STG.E desc[UR14][R2.64], R5 ;  /* 0x0000000502007986 */ /* 0x004fe2000c10190e */
[----:B------:R-:W-:Y:S05]  /*0d70*/  EXIT ;  /* 0x000000000000794d */ /* 0x000fea0003800000 */
        .weak           $__internal_0_$__cuda_sm20_dblrcp_rn_slowpath_v3
        .type           $__internal_0_$__cuda_sm20_dblrcp_rn_slowpath_v3,@function
        .size           $__internal_0_$__cuda_sm20_dblrcp_rn_slowpath_v3,(.L_x_14 - $__internal_0_$__cuda_sm20_dblrcp_rn_slowpath_v3)
$__internal_0_$__cuda_sm20_dblrcp_rn_slowpath_v3:
[----:B------:R-:W-:Y:S01]  /*0d80*/  MOV R2, R8 ;  /* 0x0000000800027202 */ /* 0x000fe20000000f00 */
[----:B------:R-:W-:Y:S01]  /*0d90*/  IMAD.MOV.U32 R3, RZ, RZ, R9 ;  /* 0x000000ffff037224 */ /* 0x000fe200078e0009 */
[----:B------:R-:W-:Y:S05]  /*0da0*/  BSSY.RECONVERGENT B1, `(.L_x_9) ;  /* 0x0000024000017945 */ /* 0x000fea0003800200 */
[----:B------:R-:W-:-:S14]  /*0db0*/  DSETP.GTU.AND P0, PT, |R2|, +INF , PT ;  /* 0x7ff000000200742a */ /* 0x000fdc0003f0c200 */
[----:B------:R-:W-:Y:S05]  /*0dc0*/  @P0 BRA `(.L_x_10) ;  /* 0x00000000007c0947 */ /* 0x000fea0003800000 */
[----:B------:R-:W-:-:S04]  /*0dd0*/  LOP3.LUT R8, R9, 0x7fffffff, RZ, 0xc0, !PT ;  /* 0x7fffffff09087812 */ /* 0x000fc800078ec0ff */
[----:B------:R-:W-:-:S04]  /*0de0*/  IADD3 R4, PT, PT, R8, -0x1, RZ ;  /* 0xffffffff08047810 */ /* 0x000fc80007ffe0ff */
[----:B------:R-:W-:-:S13]  /*0df0*/  ISETP.GE.U32.AND P0, PT, R4, 0x7fefffff, PT ;  /* 0x7fefffff0400780c */ /* 0x000fda0003f06070 */
[----:B------:R-:W-:Y:S02]  /*0e00*/  @P0 LOP3.LUT R5, R3, 0x7ff00000, RZ, 0x3c, !PT ;  /* 0x7ff0000003050812 */ /* 0x000fe400078e3cff */
[----:B------:R-:W-:Y:S01]  /*0e10*/  @P0 MOV R4, RZ ;  /* 0x000000ff00040202 */ /* 0x000fe20000000f00 */
[----:B------:R-:W-:Y:S06]  /*0e20*/  @P0 BRA `(.L_x_11) ;  /* 0x00000000006c0947 */ /* 0x000fec0003800000 */
[----:B------:R-:W-:-:S13]  /*0e30*/  ISETP.GE.U32.AND P0, PT, R8, 0x1000001, PT ;  /* 0x010000010800780c */ /* 0x000fda0003f06070 */
[----:B------:R-:W-:Y:S05]  /*0e40*/  @!P0 BRA `(.L_x_12) ;  /* 0x0000000000348947 */ /* 0x000fea0003800000 */
[----:B------:R-:W-:Y:S01]  /*0e50*/  VIADD R5, R3, 0xc0200000 ;  /* 0xc020000003057836 */ /* 0x000fe20000000000 */
[----:B------:R-:W-:-:S03]  /*0e60*/  MOV R4, R2 ;  /* 0x0000000200047202 */ /* 0x000fc60000000f00 */
[----:B------:R-:W0:Y:S03]  /*0e70*/  MUFU.RCP64H R7, R5 ;  /* 0x0000000500077308 */ /* 0x000e260000001800 */
[----:B0-----:R-:W-:-:S08]  /*0e80*/  DFMA R8, -R4, R6, 1 ;  /* 0x3ff000000408742b */ /* 0x001fd00000000106 */
[----:B------:R-:W-:-:S08]  /*0e90*/  DFMA R8, R8, R8, R8 ;  /* 0x000000080808722b */ /* 0x000fd00000000008 */
[----:B------:R-:W-:-:S08]  /*0ea0*/  DFMA R8, R6, R8, R6 ;  /* 0x000000080608722b */ /* 0x000fd00000000006 */
[----:B------:R-:W-:-:S08]  /*0eb0*/  DFMA R6, -R4, R8, 1 ;  /* 0x3ff000000406742b */ /* 0x000fd00000000108 */
[----:B------:R-:W-:-:S08]  /*0ec0*/  DFMA R6, R8, R6, R8 ;  /* 0x000000060806722b */ /* 0x000fd00000000008 */
[----:B------:R-:W-:-:S08]  /*0ed0*/  DMUL R6, R6, 2.2250738585072013831e-308 ;  /* 0x0010000006067828 */ /* 0x000fd00000000000 */
[----:B------:R-:W-:-:S08]  /*0ee0*/  DFMA R2, -R2, R6, 1 ;  /* 0x3ff000000202742b */ /* 0x000fd00000000106 */
[----:B------:R-:W-:-:S08]  /*0ef0*/  DFMA R2, R2, R2, R2 ;  /* 0x000000020202722b */ /* 0x000fd00000000002 */
[----:B------:R-:W-:Y:S01]  /*0f00*/  DFMA R4, R6, R2, R6 ;  /* 0x000000020604722b */ /* 0x000fe20000000006 */
[----:B------:R-:W-:Y:S10]  /*0f10*/  BRA `(.L_x_11) ;  /* 0x0000000000307947 */ /* 0x000ff40003800000 */
.L_x_12:
[----:B------:R-:W-:Y:S01]  /*0f20*/  DMUL R2, R2, 8.11296384146066816958e+31 ;  /* 0x4690000002027828 */ /* 0x000fe20000000000 */
[----:B------:R-:W-:-:S05]  /*0f30*/  MOV R4, R6 ;  /* 0x0000000600047202 */ /* 0x000fca0000000f00 */
[----:B------:R-:W0:Y:S02]  /*0f40*/  MUFU.RCP64H R5, R3 ;  /* 0x0000000300057308 */ /* 0x000e240000001800 */
[----:B0-----:R-:W-:-:S08]  /*0f50*/  DFMA R6, -R2, R4, 1 ;  /* 0x3ff000000206742b */ /* 0x001fd00000000104 */
[----:B------:R-:W-:-:S08]  /*0f60*/  DFMA R6, R6, R6, R6 ;  /* 0x000000060606722b */ /* 0x000fd00000000006 */
[----:B------:R-:W-:-:S08]  /*0f70*/  DFMA R6, R4, R6, R4 ;  /* 0x000000060406722b */ /* 0x000fd00000000004 */
[----:B------:R-:W-:-:S08]  /*0f80*/  DFMA R4, -R2, R6, 1 ;  /* 0x3ff000000204742b */ /* 0x000fd00000000106 */
[----:B------:R-:W-:-:S08]  /*0f90*/  DFMA R4, R6, R4, R6 ;  /* 0x000000040604722b */ /* 0x000fd00000000006 */
[----:B------:R-:W-:Y:S01]  /*0fa0*/  DMUL R4, R4, 8.11296384146066816958e+31 ;  /* 0x4690000004047828 */ /* 0x000fe20000000000 */
[----:B------:R-:W-:Y:S10]  /*0fb0*/  BRA `(.L_x_11) ;  /* 0x0000000000087947 */ /* 0x000ff40003800000 */
.L_x_10:
[----:B------:R-:W-:Y:S01]  /*0fc0*/  LOP3.LUT R5, R3, 0x80000, RZ, 0xfc, !PT ;  /* 0x0008000003057812 */ /* 0x000fe200078efcff */
[----:B------:R-:W-:-:S07]  /*0fd0*/  IMAD.MOV.U32 R4, RZ, RZ, R2 ;  /* 0x000000ffff047224 */ /* 0x000fce00078e0002 */
.L_x_11:
[----:B------:R-:W-:Y:S05]  /*0fe0*/  BSYNC.RECONVERGENT B1 ;  /* 0x0000000000017941 */ /* 0x000fea0003800200 */
.L_x_9:
[----:B------:R-:W-:Y:S01]  /*0ff0*/  HFMA2 R3, -RZ, RZ, 0, 0 ;  /* 0x00000000ff037431 */ /* 0x000fe200000001ff */
[----:B------:R-:W-:-:S04]  /*1000*/  MOV R2, R0 ;  /* 0x0000000000027202 */ /* 0x000fc80000000f00 */
[----:B------:R-:W-:Y:S05]  /*1010*/  RET.REL.NODEC R2 `(_Z15MMMulDevPartialPfS_S_S_jjj) ;  /* 0xffffffec02f87950 */ /* 0x000fea0003c3ffff */
.L_x_13:
[----:B------:R-:W-:-:S00]  /*1020*/  BRA `(.L_x_13) ;  /* 0xfffffffc00fc7947 */ /* 0x000fc0000383ffff */
[----:B------:R-:W-:-:S00]  /*1030*/  NOP ;  /* 0x0000000000007918 */ /* 0x000fc00000000000 */
        /* <DEDUP_REMOVED lines=12> */
.L_x_14:


//--------------------- .nv.shared._Z15MMMulDevPartialPfS_S_S_jjj --------------------------
	.section	.nv.shared._Z15MMMulDevPartialPfS_S_S_jjj,"aw",@nobits
	.sectionflags	@""
	.align	4
.nv.shared._Z15MMMulDevPartialPfS_S_S_jjj:
	.zero		9216


//--------------------- .nv.shared.reserved.0     --------------------------
	.section	.nv.shared.reserved.0,"aw",@nobits
	.weak		__nv_reservedSMEM_offset_0_alias
	.size		__nv_reservedSMEM_offset_0_alias, 0, 64
	.other		__nv_reservedSMEM_offset_0_alias,@"STO_CUDA_RESERVED_SHARED STV_DEFAULT"
__nv_reservedSMEM_offset_0_alias:
	.zero		0
	.zero		64


//--------------------- .nv.constant0._Z15MMMulDevPartialPfS_S_S_jjj --------------------------
	.section	.nv.constant0._Z15MMMulDevPartialPfS_S_S_jjj,"a",@progbits
	.sectionflags	@""
	.align	4
.nv.constant0._Z15MMMulDevPartialPfS_S_S_jjj:
	.zero		940


//--------------------- SYMBOLS --------------------------

	.type		.nv.reservedSmem.offset0,@object
	.size		.nv.reservedSmem.offset0,0x4
	.type		.nv.reservedSmem.cap,@object
	.size		.nv.reservedSmem.cap,0x4
